//
// Generated by NVIDIA NVVM Compiler
//
// Compiler Build ID: CL-36424714
// Cuda compilation tools, release 13.0, V13.0.88
// Based on NVVM 20.0.0
//

.version 9.0
.target sm_100
.address_size 64

	// .globl	_Z8update_eiiiiiPfS_S_S_S_S_S_S_S_
.extern .shared .align 16 .b8 hs[];
.extern .shared .align 16 .b8 es[];

.visible .entry _Z8update_eiiiiiPfS_S_S_S_S_S_S_S_(
	.param .u32 _Z8update_eiiiiiPfS_S_S_S_S_S_S_S__param_0,
	.param .u32 _Z8update_eiiiiiPfS_S_S_S_S_S_S_S__param_1,
	.param .u32 _Z8update_eiiiiiPfS_S_S_S_S_S_S_S__param_2,
	.param .u32 _Z8update_eiiiiiPfS_S_S_S_S_S_S_S__param_3,
	.param .u32 _Z8update_eiiiiiPfS_S_S_S_S_S_S_S__param_4,
	.param .u64 .ptr .align 1 _Z8update_eiiiiiPfS_S_S_S_S_S_S_S__param_5,
	.param .u64 .ptr .align 1 _Z8update_eiiiiiPfS_S_S_S_S_S_S_S__param_6,
	.param .u64 .ptr .align 1 _Z8update_eiiiiiPfS_S_S_S_S_S_S_S__param_7,
	.param .u64 .ptr .align 1 _Z8update_eiiiiiPfS_S_S_S_S_S_S_S__param_8,
	.param .u64 .ptr .align 1 _Z8update_eiiiiiPfS_S_S_S_S_S_S_S__param_9,
	.param .u64 .ptr .align 1 _Z8update_eiiiiiPfS_S_S_S_S_S_S_S__param_10,
	.param .u64 .ptr .align 1 _Z8update_eiiiiiPfS_S_S_S_S_S_S_S__param_11,
	.param .u64 .ptr .align 1 _Z8update_eiiiiiPfS_S_S_S_S_S_S_S__param_12,
	.param .u64 .ptr .align 1 _Z8update_eiiiiiPfS_S_S_S_S_S_S_S__param_13
)
{
	.reg .pred 	%p<4>;
	.reg .b32 	%r<26>;
	.reg .b32 	%f<33>;
	.reg .b64 	%rd<39>;

	ld.param.u32 	%r7, [_Z8update_eiiiiiPfS_S_S_S_S_S_S_S__param_0];
	ld.param.u32 	%r8, [_Z8update_eiiiiiPfS_S_S_S_S_S_S_S__param_1];
	ld.param.u32 	%r9, [_Z8update_eiiiiiPfS_S_S_S_S_S_S_S__param_2];
	ld.param.u32 	%r10, [_Z8update_eiiiiiPfS_S_S_S_S_S_S_S__param_3];
	ld.param.u32 	%r11, [_Z8update_eiiiiiPfS_S_S_S_S_S_S_S__param_4];
	ld.param.u64 	%rd8, [_Z8update_eiiiiiPfS_S_S_S_S_S_S_S__param_7];
	ld.param.u64 	%rd12, [_Z8update_eiiiiiPfS_S_S_S_S_S_S_S__param_8];
	ld.param.u64 	%rd13, [_Z8update_eiiiiiPfS_S_S_S_S_S_S_S__param_9];
	ld.param.u64 	%rd14, [_Z8update_eiiiiiPfS_S_S_S_S_S_S_S__param_10];
	ld.param.u64 	%rd9, [_Z8update_eiiiiiPfS_S_S_S_S_S_S_S__param_11];
	ld.param.u64 	%rd10, [_Z8update_eiiiiiPfS_S_S_S_S_S_S_S__param_12];
	cvta.to.global.u64 	%rd1, %rd14;
	cvta.to.global.u64 	%rd2, %rd13;
	cvta.to.global.u64 	%rd3, %rd12;
	mov.u32 	%r1, %tid.x;
	mov.u32 	%r12, %ctaid.x;
	mov.u32 	%r2, %ntid.x;
	mad.lo.s32 	%r13, %r12, %r2, %r1;
	div.s32 	%r14, %r13, %r10;
	add.s32 	%r15, %r11, %r13;
	mad.lo.s32 	%r3, %r14, %r8, %r15;
	shl.b32 	%r16, %r2, 2;
	mov.u32 	%r17, hs;
	add.s32 	%r18, %r17, %r16;
	add.s32 	%r19, %r2, %r1;
	shl.b32 	%r20, %r19, 2;
	add.s32 	%r21, %r18, %r20;
	setp.ge.s32 	%p1, %r13, %r7;
	shl.b32 	%r22, %r1, 2;
	add.s32 	%r4, %r17, %r22;
	add.s32 	%r5, %r18, %r22;
	add.s32 	%r6, %r21, 4;
	@%p1 bra 	$L__BB0_3;
	mul.wide.s32 	%rd15, %r3, 4;
	add.s64 	%rd4, %rd3, %rd15;
	ld.global.f32 	%f1, [%rd4];
	st.shared.f32 	[%r4], %f1;
	add.s64 	%rd5, %rd2, %rd15;
	ld.global.f32 	%f2, [%rd5];
	st.shared.f32 	[%r5+4], %f2;
	add.s64 	%rd16, %rd1, %rd15;
	ld.global.f32 	%f3, [%rd16];
	st.shared.f32 	[%r6+4], %f3;
	add.s32 	%r23, %r2, -1;
	setp.ne.s32 	%p2, %r1, %r23;
	@%p2 bra 	$L__BB0_3;
	ld.global.f32 	%f4, [%rd4+4];
	st.shared.f32 	[%r4+4], %f4;
	ld.global.f32 	%f5, [%rd5+4];
	st.shared.f32 	[%r5+8], %f5;
$L__BB0_3:
	bar.sync 	0;
	setp.ge.s32 	%p3, %r3, %r7;
	@%p3 bra 	$L__BB0_5;
	ld.param.u64 	%rd38, [_Z8update_eiiiiiPfS_S_S_S_S_S_S_S__param_13];
	ld.param.u64 	%rd37, [_Z8update_eiiiiiPfS_S_S_S_S_S_S_S__param_6];
	ld.param.u64 	%rd36, [_Z8update_eiiiiiPfS_S_S_S_S_S_S_S__param_5];
	cvta.to.global.u64 	%rd17, %rd9;
	mul.wide.s32 	%rd18, %r3, 4;
	add.s64 	%rd19, %rd17, %rd18;
	ld.global.f32 	%f6, [%rd19];
	add.s32 	%r24, %r3, %r8;
	mul.wide.s32 	%rd20, %r24, 4;
	add.s64 	%rd21, %rd1, %rd20;
	ld.global.f32 	%f7, [%rd21];
	ld.shared.f32 	%f8, [%r6+4];
	sub.f32 	%f9, %f7, %f8;
	ld.shared.f32 	%f10, [%r5+8];
	sub.f32 	%f11, %f9, %f10;
	ld.shared.f32 	%f12, [%r5+4];
	add.f32 	%f13, %f11, %f12;
	cvta.to.global.u64 	%rd22, %rd36;
	add.s64 	%rd23, %rd22, %rd18;
	ld.global.f32 	%f14, [%rd23];
	fma.rn.f32 	%f15, %f6, %f13, %f14;
	st.global.f32 	[%rd23], %f15;
	cvta.to.global.u64 	%rd24, %rd10;
	add.s64 	%rd25, %rd24, %rd18;
	ld.global.f32 	%f16, [%rd25];
	ld.shared.f32 	%f17, [%r4+4];
	ld.shared.f32 	%f18, [%r4];
	sub.f32 	%f19, %f17, %f18;
	add.s32 	%r25, %r3, %r9;
	mul.wide.s32 	%rd26, %r25, 4;
	add.s64 	%rd27, %rd1, %rd26;
	ld.global.f32 	%f20, [%rd27];
	sub.f32 	%f21, %f19, %f20;
	add.f32 	%f22, %f21, %f8;
	cvta.to.global.u64 	%rd28, %rd37;
	add.s64 	%rd29, %rd28, %rd18;
	ld.global.f32 	%f23, [%rd29];
	fma.rn.f32 	%f24, %f16, %f22, %f23;
	st.global.f32 	[%rd29], %f24;
	cvta.to.global.u64 	%rd30, %rd38;
	add.s64 	%rd31, %rd30, %rd18;
	ld.global.f32 	%f25, [%rd31];
	add.s64 	%rd32, %rd2, %rd26;
	ld.global.f32 	%f26, [%rd32];
	sub.f32 	%f27, %f26, %f12;
	add.s64 	%rd33, %rd3, %rd20;
	ld.global.f32 	%f28, [%rd33];
	sub.f32 	%f29, %f27, %f28;
	add.f32 	%f30, %f29, %f18;
	cvta.to.global.u64 	%rd34, %rd8;
	add.s64 	%rd35, %rd34, %rd18;
	ld.global.f32 	%f31, [%rd35];
	fma.rn.f32 	%f32, %f25, %f30, %f31;
	st.global.f32 	[%rd35], %f32;
$L__BB0_5:
	ret;

}
	// .globl	_Z8update_hiiiiiPfS_S_S_S_S_
.visible .entry _Z8update_hiiiiiPfS_S_S_S_S_(
	.param .u32 _Z8update_hiiiiiPfS_S_S_S_S__param_0,
	.param .u32 _Z8update_hiiiiiPfS_S_S_S_S__param_1,
	.param .u32 _Z8update_hiiiiiPfS_S_S_S_S__param_2,
	.param .u32 _Z8update_hiiiiiPfS_S_S_S_S__param_3,
	.param .u32 _Z8update_hiiiiiPfS_S_S_S_S__param_4,
	.param .u64 .ptr .align 1 _Z8update_hiiiiiPfS_S_S_S_S__param_5,
	.param .u64 .ptr .align 1 _Z8update_hiiiiiPfS_S_S_S_S__param_6,
	.param .u64 .ptr .align 1 _Z8update_hiiiiiPfS_S_S_S_S__param_7,
	.param .u64 .ptr .align 1 _Z8update_hiiiiiPfS_S_S_S_S__param_8,
	.param .u64 .ptr .align 1 _Z8update_hiiiiiPfS_S_S_S_S__param_9,
	.param .u64 .ptr .align 1 _Z8update_hiiiiiPfS_S_S_S_S__param_10
)
{
	.reg .pred 	%p<4>;
	.reg .b32 	%r<23>;
	.reg .b32 	%f<30>;
	.reg .b64 	%rd<27>;
	.reg .b64 	%fd<13>;

	ld.param.u32 	%r7, [_Z8update_hiiiiiPfS_S_S_S_S__param_0];
	ld.param.u32 	%r8, [_Z8update_hiiiiiPfS_S_S_S_S__param_1];
	ld.param.u32 	%r9, [_Z8update_hiiiiiPfS_S_S_S_S__param_2];
	ld.param.u32 	%r10, [_Z8update_hiiiiiPfS_S_S_S_S__param_3];
	ld.param.u32 	%r11, [_Z8update_hiiiiiPfS_S_S_S_S__param_4];
	ld.param.u64 	%rd9, [_Z8update_hiiiiiPfS_S_S_S_S__param_5];
	ld.param.u64 	%rd10, [_Z8update_hiiiiiPfS_S_S_S_S__param_6];
	ld.param.u64 	%rd11, [_Z8update_hiiiiiPfS_S_S_S_S__param_7];
	ld.param.u64 	%rd6, [_Z8update_hiiiiiPfS_S_S_S_S__param_8];
	ld.param.u64 	%rd7, [_Z8update_hiiiiiPfS_S_S_S_S__param_9];
	ld.param.u64 	%rd8, [_Z8update_hiiiiiPfS_S_S_S_S__param_10];
	cvta.to.global.u64 	%rd1, %rd11;
	cvta.to.global.u64 	%rd2, %rd10;
	cvta.to.global.u64 	%rd3, %rd9;
	mov.u32 	%r1, %tid.x;
	mov.u32 	%r12, %ctaid.x;
	mov.u32 	%r13, %ntid.x;
	mad.lo.s32 	%r14, %r12, %r13, %r1;
	div.s32 	%r15, %r14, %r10;
	add.s32 	%r16, %r11, %r14;
	mad.lo.s32 	%r2, %r15, %r8, %r16;
	shl.b32 	%r17, %r13, 2;
	mov.u32 	%r18, es;
	add.s32 	%r19, %r18, %r17;
	add.s32 	%r3, %r19, 4;
	setp.ge.s32 	%p1, %r2, %r7;
	shl.b32 	%r20, %r1, 2;
	add.s32 	%r4, %r18, %r20;
	add.s32 	%r5, %r3, %r20;
	add.s32 	%r6, %r5, %r17;
	@%p1 bra 	$L__BB1_3;
	mul.wide.s32 	%rd12, %r2, 4;
	add.s64 	%rd4, %rd3, %rd12;
	ld.global.f32 	%f1, [%rd4];
	st.shared.f32 	[%r4+4], %f1;
	add.s64 	%rd5, %rd2, %rd12;
	ld.global.f32 	%f2, [%rd5];
	st.shared.f32 	[%r5+4], %f2;
	add.s64 	%rd13, %rd1, %rd12;
	ld.global.f32 	%f3, [%rd13];
	st.shared.f32 	[%r6+4], %f3;
	setp.ne.s32 	%p2, %r1, 0;
	@%p2 bra 	$L__BB1_3;
	ld.global.f32 	%f4, [%rd4+-4];
	st.shared.f32 	[es], %f4;
	ld.global.f32 	%f5, [%rd5+-4];
	st.shared.f32 	[%r3], %f5;
$L__BB1_3:
	setp.ge.s32 	%p3, %r2, %r7;
	bar.sync 	0;
	@%p3 bra 	$L__BB1_5;
	ld.shared.f32 	%f6, [%r6+4];
	sub.s32 	%r21, %r2, %r8;
	mul.wide.s32 	%rd14, %r21, 4;
	add.s64 	%rd15, %rd1, %rd14;
	ld.global.f32 	%f7, [%rd15];
	sub.f32 	%f8, %f6, %f7;
	ld.shared.f32 	%f9, [%r5+4];
	sub.f32 	%f10, %f8, %f9;
	ld.shared.f32 	%f11, [%r5];
	add.f32 	%f12, %f10, %f11;
	cvt.f64.f32 	%fd1, %f12;
	mul.f64 	%fd2, %fd1, 0d3FE0000000000000;
	cvta.to.global.u64 	%rd16, %rd6;
	mul.wide.s32 	%rd17, %r2, 4;
	add.s64 	%rd18, %rd16, %rd17;
	ld.global.f32 	%f13, [%rd18];
	cvt.f64.f32 	%fd3, %f13;
	sub.f64 	%fd4, %fd3, %fd2;
	cvt.rn.f32.f64 	%f14, %fd4;
	st.global.f32 	[%rd18], %f14;
	ld.shared.f32 	%f15, [%r4+4];
	ld.shared.f32 	%f16, [%r4];
	sub.f32 	%f17, %f15, %f16;
	sub.f32 	%f18, %f17, %f6;
	sub.s32 	%r22, %r2, %r9;
	mul.wide.s32 	%rd19, %r22, 4;
	add.s64 	%rd20, %rd1, %rd19;
	ld.global.f32 	%f19, [%rd20];
	add.f32 	%f20, %f18, %f19;
	cvt.f64.f32 	%fd5, %f20;
	mul.f64 	%fd6, %fd5, 0d3FE0000000000000;
	cvta.to.global.u64 	%rd21, %rd7;
	add.s64 	%rd22, %rd21, %rd17;
	ld.global.f32 	%f21, [%rd22];
	cvt.f64.f32 	%fd7, %f21;
	sub.f64 	%fd8, %fd7, %fd6;
	cvt.rn.f32.f64 	%f22, %fd8;
	st.global.f32 	[%rd22], %f22;
	add.s64 	%rd23, %rd2, %rd19;
	ld.global.f32 	%f23, [%rd23];
	sub.f32 	%f24, %f11, %f23;
	sub.f32 	%f25, %f24, %f16;
	add.s64 	%rd24, %rd3, %rd14;
	ld.global.f32 	%f26, [%rd24];
	add.f32 	%f27, %f25, %f26;
	cvt.f64.f32 	%fd9, %f27;
	mul.f64 	%fd10, %fd9, 0d3FE0000000000000;
	cvta.to.global.u64 	%rd25, %rd8;
	add.s64 	%rd26, %rd25, %rd17;
	ld.global.f32 	%f28, [%rd26];
	cvt.f64.f32 	%fd11, %f28;
	sub.f64 	%fd12, %fd11, %fd10;
	cvt.rn.f32.f64 	%f29, %fd12;
	st.global.f32 	[%rd26], %f29;
$L__BB1_5:
	ret;

}


// ===== COMPILED SASS (sm_100) =====

	.target	sm_100

	.elftype	@"ET_EXEC"


//--------------------- .note.nv.tkinfo           --------------------------
	.section	.note.nv.tkinfo,"",@"SHT_NOTE"
	.sectionflags	@"SHF_NOTE_NV_TKINFO"
	.tkinfo
        /*0018*/ 	.word	0x00000002
        /*0030*/ 	.string	""
        /*0030*/ 	.string	"ptxas"
        /*0030*/ 	.string	"Cuda compilation tools, release 13.0, V13.0.88"
        /*0030*/ 	.string	"Build cuda_13.0.r13.0/compiler.36424714_0"
        /*0030*/ 	.string	"-arch sm_100 -m 64 "



//--------------------- .note.nv.cuinfo           --------------------------
	.section	.note.nv.cuinfo,"",@"SHT_NOTE"
	.sectionflags	@"SHF_NOTE_NV_CUINFO"
        /*0018*/ 	.short	0x0002
        /*001a*/ 	.short	0x0064
        /*001c*/ 	.short	0x0082
	.zero		2


//--------------------- .nv.info                  --------------------------
	.section	.nv.info,"",@"SHT_CUDA_INFO"
	.align	4


	//----- nvinfo : EIATTR_REGCOUNT
	.align		4
        /*0000*/ 	.byte	0x04, 0x2f
        /*0002*/ 	.short	(.L_1 - .L_0)
	.align		4
.L_0:
        /*0004*/ 	.word	index@(_Z8update_eiiiiiPfS_S_S_S_S_S_S_S_)
        /*0008*/ 	.word	0x0000001c


	//----- nvinfo : EIATTR_FRAME_SIZE
	.align		4
.L_1:
        /*000c*/ 	.byte	0x04, 0x11
        /*000e*/ 	.short	(.L_3 - .L_2)
	.align		4
.L_2:
        /*0010*/ 	.word	index@(_Z8update_eiiiiiPfS_S_S_S_S_S_S_S_)
        /*0014*/ 	.word	0x00000000


	//----- nvinfo : EIATTR_REGCOUNT
	.align		4
.L_3:
        /*0018*/ 	.byte	0x04, 0x2f
        /*001a*/ 	.short	(.L_5 - .L_4)
	.align		4
.L_4:
        /*001c*/ 	.word	index@(_Z8update_hiiiiiPfS_S_S_S_S_)
        /*0020*/ 	.word	0x0000001a


	//----- nvinfo : EIATTR_FRAME_SIZE
	.align		4
.L_5:
        /*0024*/ 	.byte	0x04, 0x11
        /*0026*/ 	.short	(.L_7 - .L_6)
	.align		4
.L_6:
        /*0028*/ 	.word	index@(_Z8update_hiiiiiPfS_S_S_S_S_)
        /*002c*/ 	.word	0x00000000


	//----- nvinfo : EIATTR_MIN_STACK_SIZE
	.align		4
.L_7:
        /*0030*/ 	.byte	0x04, 0x12
        /*0032*/ 	.short	(.L_9 - .L_8)
	.align		4
.L_8:
        /*0034*/ 	.word	index@(_Z8update_hiiiiiPfS_S_S_S_S_)
        /*0038*/ 	.word	0x00000000


	//----- nvinfo : EIATTR_MIN_STACK_SIZE
	.align		4
.L_9:
        /*003c*/ 	.byte	0x04, 0x12
        /*003e*/ 	.short	(.L_11 - .L_10)
	.align		4
.L_10:
        /*0040*/ 	.word	index@(_Z8update_eiiiiiPfS_S_S_S_S_S_S_S_)
        /*0044*/ 	.word	0x00000000
.L_11:


//--------------------- .nv.compat                --------------------------
	.section	.nv.compat,"",@"SHT_CUDA_COMPAT_INFO"
	.align	4
        /*0000*/ 	.byte	0x02, 0x09, 0x00, 0x00, 0x02, 0x02, 0x01, 0x00, 0x02, 0x05, 0x05, 0x00, 0x03, 0x07, 0x01, 0x01
        /*0010*/ 	.byte	0x02, 0x03, 0x00, 0x00, 0x02, 0x06, 0x01, 0x00, 0x04, 0x0b, 0x08, 0x00, 0x01, 0x00, 0x00, 0x00
        /*0020*/ 	.byte	0x00, 0x00, 0x00, 0x00


//--------------------- .nv.info._Z8update_hiiiiiPfS_S_S_S_S_ --------------------------
	.section	.nv.info._Z8update_hiiiiiPfS_S_S_S_S_,"",@"SHT_CUDA_INFO"
	.sectionflags	@""
	.align	4


	//----- nvinfo : EIATTR_CUDA_API_VERSION
	.align		4
        /*0000*/ 	.byte	0x04, 0x37
        /*0002*/ 	.short	(.L_13 - .L_12)
.L_12:
        /*0004*/ 	.word	0x00000082


	//----- nvinfo : EIATTR_KPARAM_INFO
	.align		4
.L_13:
        /*0008*/ 	.byte	0x04, 0x17
        /*000a*/ 	.short	(.L_15 - .L_14)
.L_14:
        /*000c*/ 	.word	0x00000000
        /*0010*/ 	.short	0x000a
        /*0012*/ 	.short	0x0040
        /*0014*/ 	.byte	0x00, 0xf5, 0x21, 0x00


	//----- nvinfo : EIATTR_KPARAM_INFO
	.align		4
.L_15:
        /*0018*/ 	.byte	0x04, 0x17
        /*001a*/ 	.short	(.L_17 - .L_16)
.L_16:
        /*001c*/ 	.word	0x00000000
        /*0020*/ 	.short	0x0009
        /*0022*/ 	.short	0x0038
        /*0024*/ 	.byte	0x00, 0xf5, 0x21, 0x00


	//----- nvinfo : EIATTR_KPARAM_INFO
	.align		4
.L_17:
        /*0028*/ 	.byte	0x04, 0x17
        /*002a*/ 	.short	(.L_19 - .L_18)
.L_18:
        /*002c*/ 	.word	0x00000000
        /*0030*/ 	.short	0x0008
        /*0032*/ 	.short	0x0030
        /*0034*/ 	.byte	0x00, 0xf5, 0x21, 0x00


	//----- nvinfo : EIATTR_KPARAM_INFO
	.align		4
.L_19:
        /*0038*/ 	.byte	0x04, 0x17
        /*003a*/ 	.short	(.L_21 - .L_20)
.L_20:
        /*003c*/ 	.word	0x00000000
        /*0040*/ 	.short	0x0007
        /*0042*/ 	.short	0x0028
        /*0044*/ 	.byte	0x00, 0xf5, 0x21, 0x00


	//----- nvinfo : EIATTR_KPARAM_INFO
	.align		4
.L_21:
        /*0048*/ 	.byte	0x04, 0x17
        /*004a*/ 	.short	(.L_23 - .L_22)
.L_22:
        /*004c*/ 	.word	0x00000000
        /*0050*/ 	.short	0x0006
        /*0052*/ 	.short	0x0020
        /*0054*/ 	.byte	0x00, 0xf5, 0x21, 0x00


	//----- nvinfo : EIATTR_KPARAM_INFO
	.align		4
.L_23:
        /*0058*/ 	.byte	0x04, 0x17
        /*005a*/ 	.short	(.L_25 - .L_24)
.L_24:
        /*005c*/ 	.word	0x00000000
        /*0060*/ 	.short	0x0005
        /*0062*/ 	.short	0x0018
        /*0064*/ 	.byte	0x00, 0xf5, 0x21, 0x00


	//----- nvinfo : EIATTR_KPARAM_INFO
	.align		4
.L_25:
        /*0068*/ 	.byte	0x04, 0x17
        /*006a*/ 	.short	(.L_27 - .L_26)
.L_26:
        /*006c*/ 	.word	0x00000000
        /*0070*/ 	.short	0x0004
        /*0072*/ 	.short	0x0010
        /*0074*/ 	.byte	0x00, 0xf0, 0x11, 0x00


	//----- nvinfo : EIATTR_KPARAM_INFO
	.align		4
.L_27:
        /*0078*/ 	.byte	0x04, 0x17
        /*007a*/ 	.short	(.L_29 - .L_28)
.L_28:
        /*007c*/ 	.word	0x00000000
        /*0080*/ 	.short	0x0003
        /*0082*/ 	.short	0x000c
        /*0084*/ 	.byte	0x00, 0xf0, 0x11, 0x00


	//----- nvinfo : EIATTR_KPARAM_INFO
	.align		4
.L_29:
        /*0088*/ 	.byte	0x04, 0x17
        /*008a*/ 	.short	(.L_31 - .L_30)
.L_30:
        /*008c*/ 	.word	0x00000000
        /*0090*/ 	.short	0x0002
        /*0092*/ 	.short	0x0008
        /*0094*/ 	.byte	0x00, 0xf0, 0x11, 0x00


	//----- nvinfo : EIATTR_KPARAM_INFO
	.align		4
.L_31:
        /*0098*/ 	.byte	0x04, 0x17
        /*009a*/ 	.short	(.L_33 - .L_32)
.L_32:
        /*009c*/ 	.word	0x00000000
        /*00a0*/ 	.short	0x0001
        /*00a2*/ 	.short	0x0004
        /*00a4*/ 	.byte	0x00, 0xf0, 0x11, 0x00


	//----- nvinfo : EIATTR_KPARAM_INFO
	.align		4
.L_33:
        /*00a8*/ 	.byte	0x04, 0x17
        /*00aa*/ 	.short	(.L_35 - .L_34)
.L_34:
        /*00ac*/ 	.word	0x00000000
        /*00b0*/ 	.short	0x0000
        /*00b2*/ 	.short	0x0000
        /*00b4*/ 	.byte	0x00, 0xf0, 0x11, 0x00


	//----- nvinfo : EIATTR_SPARSE_MMA_MASK
	.align		4
.L_35:
        /*00b8*/ 	.byte	0x03, 0x50
        /*00ba*/ 	.short	0x0000


	//----- nvinfo : EIATTR_MAXREG_COUNT
	.align		4
        /*00bc*/ 	.byte	0x03, 0x1b
        /*00be*/ 	.short	0x00ff


	//----- nvinfo : EIATTR_NUM_BARRIERS
	.align		4
        /*00c0*/ 	.byte	0x02, 0x4c
        /*00c2*/ 	.byte	0x01
	.zero		1


	//----- nvinfo : EIATTR_MERCURY_ISA_VERSION
	.align		4
        /*00c4*/ 	.byte	0x03, 0x5f
        /*00c6*/ 	.short	0x0101


	//----- nvinfo : EIATTR_VRC_CTA_INIT_COUNT
	.align		4
        /*00c8*/ 	.byte	0x02, 0x4a
	.zero		1
	.zero		1


	//----- nvinfo : EIATTR_EXIT_INSTR_OFFSETS
	.align		4
        /*00cc*/ 	.byte	0x04, 0x1c
        /*00ce*/ 	.short	(.L_37 - .L_36)


	//   ....[0]....
.L_36:
        /*00d0*/ 	.word	0x000003f0


	//   ....[1]....
        /*00d4*/ 	.word	0x00000740


	//----- nvinfo : EIATTR_CRS_STACK_SIZE
	.align		4
.L_37:
        /*00d8*/ 	.byte	0x04, 0x1e
        /*00da*/ 	.short	(.L_39 - .L_38)
.L_38:
        /*00dc*/ 	.word	0x00000000


	//----- nvinfo : EIATTR_CBANK_PARAM_SIZE
	.align		4
.L_39:
        /*00e0*/ 	.byte	0x03, 0x19
        /*00e2*/ 	.short	0x0048


	//----- nvinfo : EIATTR_PARAM_CBANK
	.align		4
        /*00e4*/ 	.byte	0x04, 0x0a
        /*00e6*/ 	.short	(.L_41 - .L_40)
	.align		4
.L_40:
        /*00e8*/ 	.word	index@(.nv.constant0._Z8update_hiiiiiPfS_S_S_S_S_)
        /*00ec*/ 	.short	0x0380
        /*00ee*/ 	.short	0x0048


	//----- nvinfo : EIATTR_SW_WAR
	.align		4
.L_41:
        /*00f0*/ 	.byte	0x04, 0x36
        /*00f2*/ 	.short	(.L_43 - .L_42)
.L_42:
        /*00f4*/ 	.word	0x00000008
.L_43:


//--------------------- .nv.info._Z8update_eiiiiiPfS_S_S_S_S_S_S_S_ --------------------------
	.section	.nv.info._Z8update_eiiiiiPfS_S_S_S_S_S_S_S_,"",@"SHT_CUDA_INFO"
	.sectionflags	@""
	.align	4


	//----- nvinfo : EIATTR_CUDA_API_VERSION
	.align		4
        /*0000*/ 	.byte	0x04, 0x37
        /*0002*/ 	.short	(.L_45 - .L_44)
.L_44:
        /*0004*/ 	.word	0x00000082


	//----- nvinfo : EIATTR_KPARAM_INFO
	.align		4
.L_45:
        /*0008*/ 	.byte	0x04, 0x17
        /*000a*/ 	.short	(.L_47 - .L_46)
.L_46:
        /*000c*/ 	.word	0x00000000
        /*0010*/ 	.short	0x000d
        /*0012*/ 	.short	0x0058
        /*0014*/ 	.byte	0x00, 0xf5, 0x21, 0x00


	//----- nvinfo : EIATTR_KPARAM_INFO
	.align		4
.L_47:
        /*0018*/ 	.byte	0x04, 0x17
        /*001a*/ 	.short	(.L_49 - .L_48)
.L_48:
        /*001c*/ 	.word	0x00000000
        /*0020*/ 	.short	0x000c
        /*0022*/ 	.short	0x0050
        /*0024*/ 	.byte	0x00, 0xf5, 0x21, 0x00


	//----- nvinfo : EIATTR_KPARAM_INFO
	.align		4
.L_49:
        /*0028*/ 	.byte	0x04, 0x17
        /*002a*/ 	.short	(.L_51 - .L_50)
.L_50:
        /*002c*/ 	.word	0x00000000
        /*0030*/ 	.short	0x000b
        /*0032*/ 	.short	0x0048
        /*0034*/ 	.byte	0x00, 0xf5, 0x21, 0x00


	//----- nvinfo : EIATTR_KPARAM_INFO
	.align		4
.L_51:
        /*0038*/ 	.byte	0x04, 0x17
        /*003a*/ 	.short	(.L_53 - .L_52)
.L_52:
        /*003c*/ 	.word	0x00000000
        /*0040*/ 	.short	0x000a
        /*0042*/ 	.short	0x0040
        /*0044*/ 	.byte	0x00, 0xf5, 0x21, 0x00


	//----- nvinfo : EIATTR_KPARAM_INFO
	.align		4
.L_53:
        /*0048*/ 	.byte	0x04, 0x17
        /*004a*/ 	.short	(.L_55 - .L_54)
.L_54:
        /*004c*/ 	.word	0x00000000
        /*0050*/ 	.short	0x0009
        /*0052*/ 	.short	0x0038
        /*0054*/ 	.byte	0x00, 0xf5, 0x21, 0x00


	//----- nvinfo : EIATTR_KPARAM_INFO
	.align		4
.L_55:
        /*0058*/ 	.byte	0x04, 0x17
        /*005a*/ 	.short	(.L_57 - .L_56)
.L_56:
        /*005c*/ 	.word	0x00000000
        /*0060*/ 	.short	0x0008
        /*0062*/ 	.short	0x0030
        /*0064*/ 	.byte	0x00, 0xf5, 0x21, 0x00


	//----- nvinfo : EIATTR_KPARAM_INFO
	.align		4
.L_57:
        /*0068*/ 	.byte	0x04, 0x17
        /*006a*/ 	.short	(.L_59 - .L_58)
.L_58:
        /*006c*/ 	.word	0x00000000
        /*0070*/ 	.short	0x0007
        /*0072*/ 	.short	0x0028
        /*0074*/ 	.byte	0x00, 0xf5, 0x21, 0x00


	//----- nvinfo : EIATTR_KPARAM_INFO
	.align		4
.L_59:
        /*0078*/ 	.byte	0x04, 0x17
        /*007a*/ 	.short	(.L_61 - .L_60)
.L_60:
        /*007c*/ 	.word	0x00000000
        /*0080*/ 	.short	0x0006
        /*0082*/ 	.short	0x0020
        /*0084*/ 	.byte	0x00, 0xf5, 0x21, 0x00


	//----- nvinfo : EIATTR_KPARAM_INFO
	.align		4
.L_61:
        /*0088*/ 	.byte	0x04, 0x17
        /*008a*/ 	.short	(.L_63 - .L_62)
.L_62:
        /*008c*/ 	.word	0x00000000
        /*0090*/ 	.short	0x0005
        /*0092*/ 	.short	0x0018
        /*0094*/ 	.byte	0x00, 0xf5, 0x21, 0x00


	//----- nvinfo : EIATTR_KPARAM_INFO
	.align		4
.L_63:
        /*0098*/ 	.byte	0x04, 0x17
        /*009a*/ 	.short	(.L_65 - .L_64)
.L_64:
        /*009c*/ 	.word	0x00000000
        /*00a0*/ 	.short	0x0004
        /*00a2*/ 	.short	0x0010
        /*00a4*/ 	.byte	0x00, 0xf0, 0x11, 0x00


	//----- nvinfo : EIATTR_KPARAM_INFO
	.align		4
.L_65:
        /*00a8*/ 	.byte	0x04, 0x17
        /*00aa*/ 	.short	(.L_67 - .L_66)
.L_66:
        /*00ac*/ 	.word	0x00000000
        /*00b0*/ 	.short	0x0003
        /*00b2*/ 	.short	0x000c
        /*00b4*/ 	.byte	0x00, 0xf0, 0x11, 0x00


	//----- nvinfo : EIATTR_KPARAM_INFO
	.align		4
.L_67:
        /*00b8*/ 	.byte	0x04, 0x17
        /*00ba*/ 	.short	(.L_69 - .L_68)
.L_68:
        /*00bc*/ 	.word	0x00000000
        /*00c0*/ 	.short	0x0002
        /*00c2*/ 	.short	0x0008
        /*00c4*/ 	.byte	0x00, 0xf0, 0x11, 0x00


	//----- nvinfo : EIATTR_KPARAM_INFO
	.align		4
.L_69:
        /*00c8*/ 	.byte	0x04, 0x17
        /*00ca*/ 	.short	(.L_71 - .L_70)
.L_70:
        /*00cc*/ 	.word	0x00000000
        /*00d0*/ 	.short	0x0001
        /*00d2*/ 	.short	0x0004
        /*00d4*/ 	.byte	0x00, 0xf0, 0x11, 0x00


	//----- nvinfo : EIATTR_KPARAM_INFO
	.align		4
.L_71:
        /*00d8*/ 	.byte	0x04, 0x17
        /*00da*/ 	.short	(.L_73 - .L_72)
.L_72:
        /*00dc*/ 	.word	0x00000000
        /*00e0*/ 	.short	0x0000
        /*00e2*/ 	.short	0x0000
        /*00e4*/ 	.byte	0x00, 0xf0, 0x11, 0x00


	//----- nvinfo : EIATTR_SPARSE_MMA_MASK
	.align		4
.L_73:
        /*00e8*/ 	.byte	0x03, 0x50
        /*00ea*/ 	.short	0x0000


	//----- nvinfo : EIATTR_MAXREG_COUNT
	.align		4
        /*00ec*/ 	.byte	0x03, 0x1b
        /*00ee*/ 	.short	0x00ff


	//----- nvinfo : EIATTR_NUM_BARRIERS
	.align		4
        /*00f0*/ 	.byte	0x02, 0x4c
        /*00f2*/ 	.byte	0x01
	.zero		1


	//----- nvinfo : EIATTR_MERCURY_ISA_VERSION
	.align		4
        /*00f4*/ 	.byte	0x03, 0x5f
        /*00f6*/ 	.short	0x0101


	//----- nvinfo : EIATTR_VRC_CTA_INIT_COUNT
	.align		4
        /*00f8*/ 	.byte	0x02, 0x4a
	.zero		1
	.zero		1


	//----- nvinfo : EIATTR_EXIT_INSTR_OFFSETS
	.align		4
        /*00fc*/ 	.byte	0x04, 0x1c
        /*00fe*/ 	.short	(.L_75 - .L_74)


	//   ....[0]....
.L_74:
        /*0100*/ 	.word	0x00000420


	//   ....[1]....
        /*0104*/ 	.word	0x00000770


	//----- nvinfo : EIATTR_CRS_STACK_SIZE
	.align		4
.L_75:
        /*0108*/ 	.byte	0x04, 0x1e
        /*010a*/ 	.short	(.L_77 - .L_76)
.L_76:
        /*010c*/ 	.word	0x00000000


	//----- nvinfo : EIATTR_CBANK_PARAM_SIZE
	.align		4
.L_77:
        /*0110*/ 	.byte	0x03, 0x19
        /*0112*/ 	.short	0x0060


	//----- nvinfo : EIATTR_PARAM_CBANK
	.align		4
        /*0114*/ 	.byte	0x04, 0x0a
        /*0116*/ 	.short	(.L_79 - .L_78)
	.align		4
.L_78:
        /*0118*/ 	.word	index@(.nv.constant0._Z8update_eiiiiiPfS_S_S_S_S_S_S_S_)
        /*011c*/ 	.short	0x0380
        /*011e*/ 	.short	0x0060


	//----- nvinfo : EIATTR_SW_WAR
	.align		4
.L_79:
        /*0120*/ 	.byte	0x04, 0x36
        /*0122*/ 	.short	(.L_81 - .L_80)
.L_80:
        /*0124*/ 	.word	0x00000008
.L_81:


//--------------------- .nv.callgraph             --------------------------
	.section	.nv.callgraph,"",@"SHT_CUDA_CALLGRAPH"
	.align	4
	.sectionentsize	8
	.align		4
        /*0000*/ 	.word	0x00000000
	.align		4
        /*0004*/ 	.word	0xffffffff
	.align		4
        /*0008*/ 	.word	0x00000000
	.align		4
        /*000c*/ 	.word	0xfffffffe
	.align		4
        /*0010*/ 	.word	0x00000000
	.align		4
        /*0014*/ 	.word	0xfffffffd
	.align		4
        /*0018*/ 	.word	0x00000000
	.align		4
        /*001c*/ 	.word	0xfffffffc


//--------------------- .text._Z8update_hiiiiiPfS_S_S_S_S_ --------------------------
	.section	.text._Z8update_hiiiiiPfS_S_S_S_S_,"ax",@progbits
	.align	128
        .global         _Z8update_hiiiiiPfS_S_S_S_S_
        .type           _Z8update_hiiiiiPfS_S_S_S_S_,@function
        .size           _Z8update_hiiiiiPfS_S_S_S_S_,(.L_x_6 - _Z8update_hiiiiiPfS_S_S_S_S_)
        .other          _Z8update_hiiiiiPfS_S_S_S_S_,@"STO_CUDA_ENTRY STV_DEFAULT"
_Z8update_hiiiiiPfS_S_S_S_S_:
.text._Z8update_hiiiiiPfS_S_S_S_S_:
[----:B------:R-:W-:Y:S08]  /*0000*/  LDC R1, c[0x0][0x37c] ;  /* 0x0000df00ff017b82 */ /* 0x000ff00000000800 */
[----:B------:R-:W0:Y:S01]  /*0010*/  LDC R7, c[0x0][0x38c] ;  /* 0x0000e300ff077b82 */ /* 0x000e220000000800 */
[----:B------:R-:W1:Y:S01]  /*0020*/  S2R R2, SR_TID.X ;  /* 0x0000000000027919 */ /* 0x000e620000002100 */
[----:B------:R-:W2:Y:S01]  /*0030*/  LDCU.64 UR6, c[0x0][0x380] ;  /* 0x00007000ff0677ac */ /* 0x000ea20008000a00 */
[----:B------:R-:W-:Y:S05]  /*0040*/  BSSY.RECONVERGENT B0, `(.L_x_0) ;  /* 0x0000039000007945 */ /* 0x000fea0003800200 */
[----:B------:R-:W1:Y:S08]  /*0050*/  S2UR UR4, SR_CTAID.X ;  /* 0x00000000000479c3 */ /* 0x000e700000002500 */
[----:B------:R-:W1:Y:S01]  /*0060*/  LDC R9, c[0x0][0x360] ;  /* 0x0000d800ff097b82 */ /* 0x000e620000000800 */
[----:B0-----:R-:W-:-:S04]  /*0070*/  IABS R6, R7 ;  /* 0x0000000700067213 */ /* 0x001fc80000000000 */
[----:B------:R-:W0:Y:S01]  /*0080*/  I2F.RP R3, R6 ;  /* 0x0000000600037306 */ /* 0x000e220000209400 */
[----:B-1----:R-:W-:Y:S01]  /*0090*/  IMAD R0, R9, UR4, R2 ;  /* 0x0000000409007c24 */ /* 0x002fe2000f8e0202 */
[----:B------:R-:W1:Y:S06]  /*00a0*/  LDCU UR4, c[0x0][0x390] ;  /* 0x00007200ff0477ac */ /* 0x000e6c0008000800 */
[----:B0-----:R-:W0:Y:S02]  /*00b0*/  MUFU.RCP R3, R3 ;  /* 0x0000000300037308 */ /* 0x001e240000001000 */
[----:B0-----:R-:W-:-:S02]  /*00c0*/  IADD3 R4, PT, PT, R3, 0xffffffe, RZ ;  /* 0x0ffffffe03047810 */ /* 0x001fc40007ffe0ff */
[----:B------:R-:W-:-:S04]  /*00d0*/  IABS R3, R0 ;  /* 0x0000000000037213 */ /* 0x000fc80000000000 */
[----:B------:R0:W3:Y:S02]  /*00e0*/  F2I.FTZ.U32.TRUNC.NTZ R5, R4 ;  /* 0x0000000400057305 */ /* 0x0000e4000021f000 */
[----:B0-----:R-:W-:Y:S01]  /*00f0*/  HFMA2 R4, -RZ, RZ, 0, 0 ;  /* 0x00000000ff047431 */ /* 0x001fe200000001ff */
[----:B---3--:R-:W-:-:S05]  /*0100*/  IADD3 R11, PT, PT, RZ, -R5, RZ ;  /* 0x80000005ff0b7210 */ /* 0x008fca0007ffe0ff */
[----:B------:R-:W-:-:S04]  /*0110*/  IMAD R11, R11, R6, RZ ;  /* 0x000000060b0b7224 */ /* 0x000fc800078e02ff */
[----:B------:R-:W-:Y:S02]  /*0120*/  IMAD.HI.U32 R5, R5, R11, R4 ;  /* 0x0000000b05057227 */ /* 0x000fe400078e0004 */
[----:B------:R-:W0:Y:S04]  /*0130*/  S2R R4, SR_CgaCtaId ;  /* 0x0000000000047919 */ /* 0x000e280000008800 */
[----:B------:R-:W-:-:S05]  /*0140*/  IMAD.HI.U32 R5, R5, R3, RZ ;  /* 0x0000000305057227 */ /* 0x000fca00078e00ff */
[----:B------:R-:W-:-:S05]  /*0150*/  IADD3 R8, PT, PT, -R5, RZ, RZ ;  /* 0x000000ff05087210 */ /* 0x000fca0007ffe1ff */
[----:B------:R-:W-:-:S05]  /*0160*/  IMAD R3, R6, R8, R3 ;  /* 0x0000000806037224 */ /* 0x000fca00078e0203 */
[----:B------:R-:W-:-:S13]  /*0170*/  ISETP.GT.U32.AND P2, PT, R6, R3, PT ;  /* 0x000000030600720c */ /* 0x000fda0003f44070 */
[-C--:B------:R-:W-:Y:S02]  /*0180*/  @!P2 IADD3 R3, PT, PT, R3, -R6.reuse, RZ ;  /* 0x800000060303a210 */ /* 0x080fe40007ffe0ff */
[----:B------:R-:W-:Y:S02]  /*0190*/  @!P2 IADD3 R5, PT, PT, R5, 0x1, RZ ;  /* 0x000000010505a810 */ /* 0x000fe40007ffe0ff */
[----:B------:R-:W-:Y:S02]  /*01a0*/  ISETP.GE.U32.AND P0, PT, R3, R6, PT ;  /* 0x000000060300720c */ /* 0x000fe40003f06070 */
[----:B------:R-:W-:Y:S02]  /*01b0*/  LOP3.LUT R3, R0, R7, RZ, 0x3c, !PT ;  /* 0x0000000700037212 */ /* 0x000fe400078e3cff */
[----:B------:R-:W-:Y:S02]  /*01c0*/  ISETP.NE.AND P2, PT, R7, RZ, PT ;  /* 0x000000ff0700720c */ /* 0x000fe40003f45270 */
[----:B------:R-:W-:-:S02]  /*01d0*/  ISETP.GE.AND P1, PT, R3, RZ, PT ;  /* 0x000000ff0300720c */ /* 0x000fc40003f26270 */
[----:B-1----:R-:W-:Y:S01]  /*01e0*/  IADD3 R0, PT, PT, R0, UR4, RZ ;  /* 0x0000000400007c10 */ /* 0x002fe2000fffe0ff */
[----:B------:R-:W1:Y:S01]  /*01f0*/  LDCU.64 UR4, c[0x0][0x358] ;  /* 0x00006b00ff0477ac */ /* 0x000e620008000a00 */
[----:B------:R-:W-:-:S03]  /*0200*/  MOV R3, 0x400 ;  /* 0x0000040000037802 */ /* 0x000fc60000000f00 */
[----:B------:R-:W-:Y:S02]  /*0210*/  @P0 IADD3 R5, PT, PT, R5, 0x1, RZ ;  /* 0x0000000105050810 */ /* 0x000fe40007ffe0ff */
[----:B0-----:R-:W-:-:S04]  /*0220*/  LEA R11, R4, R3, 0x18 ;  /* 0x00000003040b7211 */ /* 0x001fc800078ec0ff */
[----:B------:R-:W-:Y:S02]  /*0230*/  @!P1 IADD3 R5, PT, PT, -R5, RZ, RZ ;  /* 0x000000ff05059210 */ /* 0x000fe40007ffe1ff */
[----:B------:R-:W-:Y:S02]  /*0240*/  @!P2 LOP3.LUT R5, RZ, R7, RZ, 0x33, !PT ;  /* 0x00000007ff05a212 */ /* 0x000fe400078e33ff */
[-C--:B------:R-:W-:Y:S02]  /*0250*/  LEA R15, R9, R11.reuse, 0x2 ;  /* 0x0000000b090f7211 */ /* 0x080fe400078e10ff */
[C---:B------:R-:W-:Y:S01]  /*0260*/  LEA R10, R2.reuse, R11, 0x2 ;  /* 0x0000000b020a7211 */ /* 0x040fe200078e10ff */
[----:B--2---:R-:W-:Y:S01]  /*0270*/  IMAD R0, R5, UR7, R0 ;  /* 0x0000000705007c24 */ /* 0x004fe2000f8e0200 */
[----:B------:R-:W-:-:S04]  /*0280*/  LEA R8, R2, R15, 0x2 ;  /* 0x0000000f02087211 */ /* 0x000fc800078e10ff */
[----:B------:R-:W-:Y:S02]  /*0290*/  ISETP.GE.AND P0, PT, R0, UR6, PT ;  /* 0x0000000600007c0c */ /* 0x000fe4000bf06270 */
[----:B------:R-:W-:-:S11]  /*02a0*/  LEA R9, R9, R8, 0x2 ;  /* 0x0000000809097211 */ /* 0x000fd600078e10ff */
[----:B-1----:R-:W-:Y:S05]  /*02b0*/  @P0 BRA `(.L_x_1) ;  /* 0x0000000000440947 */ /* 0x002fea0003800000 */
[----:B------:R-:W0:Y:S01]  /*02c0*/  LDC.64 R4, c[0x0][0x398] ;  /* 0x0000e600ff047b82 */ /* 0x000e220000000a00 */
[----:B------:R-:W-:-:S07]  /*02d0*/  ISETP.NE.AND P1, PT, R2, RZ, PT ;  /* 0x000000ff0200720c */ /* 0x000fce0003f25270 */
[----:B------:R-:W1:Y:S08]  /*02e0*/  LDC.64 R6, c[0x0][0x3a0] ;  /* 0x0000e800ff067b82 */ /* 0x000e700000000a00 */
[----:B------:R-:W2:Y:S01]  /*02f0*/  LDC.64 R12, c[0x0][0x3a8] ;  /* 0x0000ea00ff0c7b82 */ /* 0x000ea20000000a00 */
[----:B0-----:R-:W-:-:S04]  /*0300*/  IMAD.WIDE R4, R0, 0x4, R4 ;  /* 0x0000000400047825 */ /* 0x001fc800078e0204 */
[----:B-1----:R-:W-:-:S05]  /*0310*/  IMAD.WIDE R6, R0, 0x4, R6 ;  /* 0x0000000400067825 */ /* 0x002fca00078e0206 */
[----:B------:R-:W3:Y:S01]  /*0320*/  LDG.E R17, desc[UR4][R6.64] ;  /* 0x0000000406117981 */ /* 0x000ee2000c1e1900 */
[----:B--2---:R-:W-:-:S03]  /*0330*/  IMAD.WIDE R2, R0, 0x4, R12 ;  /* 0x0000000400027825 */ /* 0x004fc600078e020c */
[----:B------:R-:W2:Y:S04]  /*0340*/  @!P1 LDG.E R14, desc[UR4][R6.64+-0x4] ;  /* 0xfffffc04060e9981 */ /* 0x000ea8000c1e1900 */
[----:B------:R-:W4:Y:S04]  /*0350*/  LDG.E R13, desc[UR4][R4.64] ;  /* 0x00000004040d7981 */ /* 0x000f28000c1e1900 */
[----:B------:R-:W5:Y:S04]  /*0360*/  LDG.E R2, desc[UR4][R2.64] ;  /* 0x0000000402027981 */ /* 0x000f68000c1e1900 */
[----:B------:R-:W2:Y:S04]  /*0370*/  @!P1 LDG.E R12, desc[UR4][R4.64+-0x4] ;  /* 0xfffffc04040c9981 */ /* 0x000ea8000c1e1900 */
[----:B----4-:R0:W-:Y:S04]  /*0380*/  STS [R10+0x4], R13 ;  /* 0x0000040d0a007388 */ /* 0x0101e80000000800 */
[----:B---3--:R0:W-:Y:S04]  /*0390*/  STS [R8+0x8], R17 ;  /* 0x0000081108007388 */ /* 0x0081e80000000800 */
[----:B-----5:R0:W-:Y:S04]  /*03a0*/  STS [R9+0x8], R2 ;  /* 0x0000080209007388 */ /* 0x0201e80000000800 */
[----:B--2---:R0:W-:Y:S04]  /*03b0*/  @!P1 STS [R11], R12 ;  /* 0x0000000c0b009388 */ /* 0x0041e80000000800 */
[----:B------:R0:W-:Y:S02]  /*03c0*/  @!P1 STS [R15+0x4], R14 ;  /* 0x0000040e0f009388 */ /* 0x0001e40000000800 */
.L_x_1:
[----:B------:R-:W-:Y:S05]  /*03d0*/  BSYNC.RECONVERGENT B0 ;  /* 0x0000000000007941 */ /* 0x000fea0003800200 */
.L_x_0:
[----:B------:R-:W-:Y:S06]  /*03e0*/  BAR.SYNC.DEFER_BLOCKING 0x0 ;  /* 0x0000000000007b1d */ /* 0x000fec0000010000 */
[----:B------:R-:W-:Y:S05]  /*03f0*/  @P0 EXIT ;  /* 0x000000000000094d */ /* 0x000fea0003800000 */
[----:B0-----:R-:W0:Y:S01]  /*0400*/  LDC.64 R2, c[0x0][0x3a8] ;  /* 0x0000ea00ff027b82 */ /* 0x001e220000000a00 */
[----:B------:R-:W-:Y:S01]  /*0410*/  IADD3 R7, PT, PT, R0, -UR7, RZ ;  /* 0x8000000700077c10 */ /* 0x000fe2000fffe0ff */
[----:B------:R-:W1:Y:S01]  /*0420*/  LDS R11, [R9+0x8] ;  /* 0x00000800090b7984 */ /* 0x000e620000000800 */
[----:B------:R-:W2:Y:S03]  /*0430*/  LDCU UR6, c[0x0][0x388] ;  /* 0x00007100ff0677ac */ /* 0x000ea60008000800 */
[----:B------:R-:W3:Y:S02]  /*0440*/  LDS R15, [R8+0x8] ;  /* 0x00000800080f7984 */ /* 0x000ee40000000800 */
[----:B------:R-:W4:Y:S02]  /*0450*/  LDC.64 R4, c[0x0][0x3b0] ;  /* 0x0000ec00ff047b82 */ /* 0x000f240000000a00 */
[----:B------:R5:W3:Y:S06]  /*0460*/  LDS R6, [R8+0x4] ;  /* 0x0000040008067984 */ /* 0x000aec0000000800 */
[----:B------:R-:W5:Y:S01]  /*0470*/  LDC.64 R18, c[0x0][0x3b8] ;  /* 0x0000ee00ff127b82 */ /* 0x000f620000000a00 */
[----:B0-----:R-:W-:-:S06]  /*0480*/  IMAD.WIDE R12, R7, 0x4, R2 ;  /* 0x00000004070c7825 */ /* 0x001fcc00078e0202 */
[----:B------:R2:W1:Y:S01]  /*0490*/  LDG.E R12, desc[UR4][R12.64] ;  /* 0x000000040c0c7981 */ /* 0x000462000c1e1900 */
[----:B----4-:R-:W-:-:S05]  /*04a0*/  IMAD.WIDE R4, R0, 0x4, R4 ;  /* 0x0000000400047825 */ /* 0x010fca00078e0204 */
[----:B------:R-:W4:Y:S01]  /*04b0*/  LDG.E R21, desc[UR4][R4.64] ;  /* 0x0000000404157981 */ /* 0x000f22000c1e1900 */
[C---:B--2---:R-:W-:Y:S01]  /*04c0*/  IADD3 R13, PT, PT, R0.reuse, -UR6, RZ ;  /* 0x80000006000d7c10 */ /* 0x044fe2000fffe0ff */
[----:B-----5:R-:W-:-:S04]  /*04d0*/  IMAD.WIDE R8, R0, 0x4, R18 ;  /* 0x0000000400087825 */ /* 0x020fc800078e0212 */
[----:B-1----:R-:W-:-:S04]  /*04e0*/  FADD R14, R11, -R12 ;  /* 0x8000000c0b0e7221 */ /* 0x002fc80000000000 */
[----:B---3--:R-:W-:-:S04]  /*04f0*/  FADD R15, R14, -R15 ;  /* 0x8000000f0e0f7221 */ /* 0x008fc80000000000 */
[----:B------:R-:W-:Y:S01]  /*0500*/  FADD R20, R15, R6 ;  /* 0x000000060f147221 */ /* 0x000fe20000000000 */
[----:B----4-:R-:W-:Y:S08]  /*0510*/  F2F.F64.F32 R16, R21 ;  /* 0x0000001500107310 */ /* 0x010ff00000201800 */
[----:B------:R0:W1:Y:S02]  /*0520*/  F2F.F64.F32 R14, R20 ;  /* 0x00000014000e7310 */ /* 0x0000640000201800 */
[----:B0-----:R-:W0:Y:S01]  /*0530*/  LDC.64 R20, c[0x0][0x3a0] ;  /* 0x0000e800ff147b82 */ /* 0x001e220000000a00 */
[----:B-1----:R-:W-:-:S06]  /*0540*/  DFMA R14, R14, -0.5, R16 ;  /* 0xbfe000000e0e782b */ /* 0x002fcc0000000010 */
[----:B------:R-:W1:Y:S01]  /*0550*/  F2F.F32.F64 R23, R14 ;  /* 0x0000000e00177310 */ /* 0x000e620000301000 */
[----:B------:R-:W-:Y:S02]  /*0560*/  IMAD.WIDE R16, R13, 0x4, R2 ;  /* 0x000000040d107825 */ /* 0x000fe400078e0202 */
[----:B------:R-:W-:Y:S04]  /*0570*/  LDS R3, [R10+0x4] ;  /* 0x000004000a037984 */ /* 0x000fe80000000800 */
[----:B------:R-:W2:Y:S04]  /*0580*/  LDS R2, [R10] ;  /* 0x000000000a027984 */ /* 0x000ea80000000800 */
[----:B-1----:R1:W-:Y:S04]  /*0590*/  STG.E desc[UR4][R4.64], R23 ;  /* 0x0000001704007986 */ /* 0x0023e8000c101904 */
[----:B------:R-:W3:Y:S04]  /*05a0*/  LDG.E R17, desc[UR4][R16.64] ;  /* 0x0000000410117981 */ /* 0x000ee8000c1e1900 */
[----:B------:R-:W4:Y:S01]  /*05b0*/  LDG.E R18, desc[UR4][R8.64] ;  /* 0x0000000408127981 */ /* 0x000f22000c1e1900 */
[----:B-1----:R-:W1:Y:S01]  /*05c0*/  LDC.64 R4, c[0x0][0x3c0] ;  /* 0x0000f000ff047b82 */ /* 0x002e620000000a00 */
[----:B--2---:R-:W-:-:S04]  /*05d0*/  FADD R12, R3, -R2 ;  /* 0x80000002030c7221 */ /* 0x004fc80000000000 */
[----:B------:R-:W-:Y:S01]  /*05e0*/  FADD R12, -R11, R12 ;  /* 0x0000000c0b0c7221 */ /* 0x000fe20000000100 */
[----:B0-----:R-:W-:-:S04]  /*05f0*/  IMAD.WIDE R10, R13, 0x4, R20 ;  /* 0x000000040d0a7825 */ /* 0x001fc800078e0214 */
[----:B-1----:R-:W-:-:S04]  /*0600*/  IMAD.WIDE R4, R0, 0x4, R4 ;  /* 0x0000000400047825 */ /* 0x002fc800078e0204 */
[----:B---3--:R-:W-:Y:S02]  /*0610*/  FADD R3, R12, R17 ;  /* 0x000000110c037221 */ /* 0x008fe40000000000 */
[----:B------:R-:W0:Y:S01]  /*0620*/  LDC.64 R16, c[0x0][0x398] ;  /* 0x0000e600ff107b82 */ /* 0x000e220000000a00 */
[----:B----4-:R-:W-:Y:S08]  /*0630*/  F2F.F64.F32 R18, R18 ;  /* 0x0000001200127310 */ /* 0x010ff00000201800 */
[----:B------:R-:W1:Y:S02]  /*0640*/  F2F.F64.F32 R14, R3 ;  /* 0x00000003000e7310 */ /* 0x000e640000201800 */
[----:B-1----:R-:W-:-:S10]  /*0650*/  DFMA R14, R14, -0.5, R18 ;  /* 0xbfe000000e0e782b */ /* 0x002fd40000000012 */
[----:B------:R-:W1:Y:S01]  /*0660*/  F2F.F32.F64 R15, R14 ;  /* 0x0000000e000f7310 */ /* 0x000e620000301000 */
[----:B0-----:R-:W-:Y:S01]  /*0670*/  IMAD.WIDE R12, R7, 0x4, R16 ;  /* 0x00000004070c7825 */ /* 0x001fe200078e0210 */
[----:B-1----:R-:W-:Y:S04]  /*0680*/  STG.E desc[UR4][R8.64], R15 ;  /* 0x0000000f08007986 */ /* 0x002fe8000c101904 */
[----:B------:R-:W2:Y:S04]  /*0690*/  LDG.E R11, desc[UR4][R10.64] ;  /* 0x000000040a0b7981 */ /* 0x000ea8000c1e1900 */
[----:B------:R-:W3:Y:S04]  /*06a0*/  LDG.E R12, desc[UR4][R12.64] ;  /* 0x000000040c0c7981 */ /* 0x000ee8000c1e1900 */
[----:B------:R-:W4:Y:S01]  /*06b0*/  LDG.E R7, desc[UR4][R4.64] ;  /* 0x0000000404077981 */ /* 0x000f22000c1e1900 */
[----:B--2---:R-:W-:-:S04]  /*06c0*/  FADD R3, R6, -R11 ;  /* 0x8000000b06037221 */ /* 0x004fc80000000000 */
[----:B------:R-:W-:-:S04]  /*06d0*/  FADD R3, -R2, R3 ;  /* 0x0000000302037221 */ /* 0x000fc80000000100 */
[----:B---3--:R-:W-:Y:S01]  /*06e0*/  FADD R0, R3, R12 ;  /* 0x0000000c03007221 */ /* 0x008fe20000000000 */
[----:B----4-:R-:W-:Y:S08]  /*06f0*/  F2F.F64.F32 R6, R7 ;  /* 0x0000000700067310 */ /* 0x010ff00000201800 */
[----:B------:R-:W0:Y:S02]  /*0700*/  F2F.F64.F32 R2, R0 ;  /* 0x0000000000027310 */ /* 0x000e240000201800 */
[----:B0-----:R-:W-:-:S10]  /*0710*/  DFMA R2, R2, -0.5, R6 ;  /* 0xbfe000000202782b */ /* 0x001fd40000000006 */
[----:B------:R-:W0:Y:S02]  /*0720*/  F2F.F32.F64 R3, R2 ;  /* 0x0000000200037310 */ /* 0x000e240000301000 */
[----:B0-----:R-:W-:Y:S01]  /*0730*/  STG.E desc[UR4][R4.64], R3 ;  /* 0x0000000304007986 */ /* 0x001fe2000c101904 */
[----:B------:R-:W-:Y:S05]  /*0740*/  EXIT ;  /* 0x000000000000794d */ /* 0x000fea0003800000 */
.L_x_2:
[----:B------:R-:W-:-:S00]  /*0750*/  BRA `(.L_x_2) ;  /* 0xfffffffc00fc7947 */ /* 0x000fc0000383ffff */
[----:B------:R-:W-:-:S00]  /*0760*/  NOP ;  /* 0x0000000000007918 */ /* 0x000fc00000000000 */
        /* <DEDUP_REMOVED lines=9> */
.L_x_6:


//--------------------- .text._Z8update_eiiiiiPfS_S_S_S_S_S_S_S_ --------------------------
	.section	.text._Z8update_eiiiiiPfS_S_S_S_S_S_S_S_,"ax",@progbits
	.align	128
        .global         _Z8update_eiiiiiPfS_S_S_S_S_S_S_S_
        .type           _Z8update_eiiiiiPfS_S_S_S_S_S_S_S_,@function
        .size           _Z8update_eiiiiiPfS_S_S_S_S_S_S_S_,(.L_x_7 - _Z8update_eiiiiiPfS_S_S_S_S_S_S_S_)
        .other          _Z8update_eiiiiiPfS_S_S_S_S_S_S_S_,@"STO_CUDA_ENTRY STV_DEFAULT"
_Z8update_eiiiiiPfS_S_S_S_S_S_S_S_:
.text._Z8update_eiiiiiPfS_S_S_S_S_S_S_S_:
        /* <DEDUP_REMOVED lines=18> */
[----:B------:R-:W-:Y:S01]  /*0120*/  IMAD.HI.U32 R7, R7, R11, R6 ;  /* 0x0000000b07077227 */ /* 0x000fe200078e0006 */
[----:B------:R-:W-:-:S05]  /*0130*/  IADD3 R6, PT, PT, R2, R5, RZ ;  /* 0x0000000502067210 */ /* 0x000fca0007ffe0ff */
[----:B------:R-:W-:-:S05]  /*0140*/  IMAD.HI.U32 R7, R7, R0, RZ ;  /* 0x0000000007077227 */ /* 0x000fca00078e00ff */
[----:B------:R-:W-:-:S05]  /*0150*/  IADD3 R8, PT, PT, -R7, RZ, RZ ;  /* 0x000000ff07087210 */ /* 0x000fca0007ffe1ff */
[----:B------:R-:W-:-:S05]  /*0160*/  IMAD R0, R9, R8, R0 ;  /* 0x0000000809007224 */ /* 0x000fca00078e0200 */
[----:B------:R-:W-:-:S13]  /*0170*/  ISETP.GT.U32.AND P2, PT, R9, R0, PT ;  /* 0x000000000900720c */ /* 0x000fda0003f44070 */
[-C--:B------:R-:W-:Y:S02]  /*0180*/  @!P2 IADD3 R0, PT, PT, R0, -R9.reuse, RZ ;  /* 0x800000090000a210 */ /* 0x080fe40007ffe0ff */
[----:B------:R-:W-:Y:S02]  /*0190*/  @!P2 IADD3 R7, PT, PT, R7, 0x1, RZ ;  /* 0x000000010707a810 */ /* 0x000fe40007ffe0ff */
[----:B------:R-:W-:Y:S02]  /*01a0*/  ISETP.GE.U32.AND P0, PT, R0, R9, PT ;  /* 0x000000090000720c */ /* 0x000fe40003f06070 */
[----:B------:R-:W0:Y:S01]  /*01b0*/  S2R R9, SR_CgaCtaId ;  /* 0x0000000000097919 */ /* 0x000e220000008800 */
[----:B------:R-:W-:Y:S02]  /*01c0*/  LOP3.LUT R0, R3, R4, RZ, 0x3c, !PT ;  /* 0x0000000403007212 */ /* 0x000fe400078e3cff */
[----:B------:R-:W-:Y:S02]  /*01d0*/  ISETP.NE.AND P2, PT, R4, RZ, PT ;  /* 0x000000ff0400720c */ /* 0x000fe40003f45270 */
[----:B------:R-:W-:-:S02]  /*01e0*/  ISETP.GE.AND P1, PT, R0, RZ, PT ;  /* 0x000000ff0000720c */ /* 0x000fc40003f26270 */
[----:B-1----:R-:W-:Y:S01]  /*01f0*/  IADD3 R0, PT, PT, R3, UR4, RZ ;  /* 0x0000000403007c10 */ /* 0x002fe2000fffe0ff */
[----:B------:R-:W1:Y:S03]  /*0200*/  LDCU.64 UR4, c[0x0][0x358] ;  /* 0x00006b00ff0477ac */ /* 0x000e660008000a00 */
[----:B------:R-:W-:Y:S02]  /*0210*/  @P0 IADD3 R7, PT, PT, R7, 0x1, RZ ;  /* 0x0000000107070810 */ /* 0x000fe40007ffe0ff */
[----:B--2---:R-:W-:-:S05]  /*0220*/  ISETP.GE.AND P0, PT, R3, UR6, PT ;  /* 0x0000000603007c0c */ /* 0x004fca000bf06270 */
[----:B------:R-:W-:Y:S02]  /*0230*/  @!P1 IADD3 R7, PT, PT, -R7, RZ, RZ ;  /* 0x000000ff07079210 */ /* 0x000fe40007ffe1ff */
[----:B------:R-:W-:Y:S02]  /*0240*/  @!P2 LOP3.LUT R7, RZ, R4, RZ, 0x33, !PT ;  /* 0x00000004ff07a212 */ /* 0x000fe400078e33ff */
[----:B------:R-:W-:-:S03]  /*0250*/  MOV R4, 0x400 ;  /* 0x0000040000047802 */ /* 0x000fc60000000f00 */
[----:B------:R-:W-:-:S05]  /*0260*/  IMAD R0, R7, UR7, R0 ;  /* 0x0000000707007c24 */ /* 0x000fca000f8e0200 */
[----:B------:R-:W-:Y:S02]  /*0270*/  ISETP.GE.AND P1, PT, R0, UR6, PT ;  /* 0x0000000600007c0c */ /* 0x000fe4000bf26270 */
[----:B0-----:R-:W-:-:S04]  /*0280*/  LEA R4, R9, R4, 0x18 ;  /* 0x0000000409047211 */ /* 0x001fc800078ec0ff */
[-C--:B------:R-:W-:Y:S02]  /*0290*/  LEA R7, R5, R4.reuse, 0x2 ;  /* 0x0000000405077211 */ /* 0x080fe400078e10ff */
[----:B------:R-:W-:Y:S02]  /*02a0*/  LEA R4, R2, R4, 0x2 ;  /* 0x0000000402047211 */ /* 0x000fe400078e10ff */
[-C--:B------:R-:W-:Y:S02]  /*02b0*/  LEA R3, R6, R7.reuse, 0x2 ;  /* 0x0000000706037211 */ /* 0x080fe400078e10ff */
[----:B------:R-:W-:Y:S01]  /*02c0*/  LEA R8, R2, R7, 0x2 ;  /* 0x0000000702087211 */ /* 0x000fe200078e10ff */
[----:B-1----:R-:W-:Y:S06]  /*02d0*/  @P0 BRA `(.L_x_4) ;  /* 0x0000000000480947 */ /* 0x002fec0003800000 */
[----:B------:R-:W0:Y:S01]  /*02e0*/  LDC.64 R6, c[0x0][0x3b0] ;  /* 0x0000ec00ff067b82 */ /* 0x000e220000000a00 */
[----:B------:R-:W-:-:S04]  /*02f0*/  IADD3 R5, PT, PT, R5, -0x1, RZ ;  /* 0xffffffff05057810 */ /* 0x000fc80007ffe0ff */
[----:B------:R-:W-:-:S03]  /*0300*/  ISETP.NE.AND P0, PT, R2, R5, PT ;  /* 0x000000050200720c */ /* 0x000fc60003f05270 */
[----:B------:R-:W1:Y:S08]  /*0310*/  LDC.64 R10, c[0x0][0x3b8] ;  /* 0x0000ee00ff0a7b82 */ /* 0x000e700000000a00 */
[----:B------:R-:W2:Y:S01]  /*0320*/  LDC.64 R12, c[0x0][0x3c0] ;  /* 0x0000f000ff0c7b82 */ /* 0x000ea20000000a00 */
[----:B0-----:R-:W-:-:S05]  /*0330*/  IMAD.WIDE R14, R0, 0x4, R6 ;  /* 0x00000004000e7825 */ /* 0x001fca00078e0206 */
[----:B------:R-:W3:Y:S01]  /*0340*/  LDG.E R5, desc[UR4][R14.64] ;  /* 0x000000040e057981 */ /* 0x000ee2000c1e1900 */
[----:B-1----:R-:W-:-:S05]  /*0350*/  IMAD.WIDE R10, R0, 0x4, R10 ;  /* 0x00000004000a7825 */ /* 0x002fca00078e020a */
[----:B------:R-:W4:Y:S01]  /*0360*/  LDG.E R9, desc[UR4][R10.64] ;  /* 0x000000040a097981 */ /* 0x000f22000c1e1900 */
[----:B--2---:R-:W-:-:S03]  /*0370*/  IMAD.WIDE R6, R0, 0x4, R12 ;  /* 0x0000000400067825 */ /* 0x004fc600078e020c */
[----:B------:R-:W2:Y:S04]  /*0380*/  @!P0 LDG.E R17, desc[UR4][R10.64+0x4] ;  /* 0x000004040a118981 */ /* 0x000ea8000c1e1900 */
[----:B------:R-:W5:Y:S04]  /*0390*/  @!P0 LDG.E R13, desc[UR4][R14.64+0x4] ;  /* 0x000004040e0d8981 */ /* 0x000f68000c1e1900 */
[----:B------:R-:W2:Y:S04]  /*03a0*/  LDG.E R6, desc[UR4][R6.64] ;  /* 0x0000000406067981 */ /* 0x000ea8000c1e1900 */
[----:B---3--:R0:W-:Y:S04]  /*03b0*/  STS [R4], R5 ;  /* 0x0000000504007388 */ /* 0x0081e80000000800 */
[----:B----4-:R0:W-:Y:S04]  /*03c0*/  STS [R8+0x4], R9 ;  /* 0x0000040908007388 */ /* 0x0101e80000000800 */
[----:B--2---:R0:W-:Y:S04]  /*03d0*/  STS [R3+0x8], R6 ;  /* 0x0000080603007388 */ /* 0x0041e80000000800 */
[----:B-----5:R0:W-:Y:S04]  /*03e0*/  @!P0 STS [R4+0x4], R13 ;  /* 0x0000040d04008388 */ /* 0x0201e80000000800 */
[----:B------:R0:W-:Y:S02]  /*03f0*/  @!P0 STS [R8+0x8], R17 ;  /* 0x0000081108008388 */ /* 0x0001e40000000800 */
.L_x_4:
[----:B------:R-:W-:Y:S05]  /*0400*/  BSYNC.RECONVERGENT B0 ;  /* 0x0000000000007941 */ /* 0x000fea0003800200 */
.L_x_3:
[----:B------:R-:W-:Y:S06]  /*0410*/  BAR.SYNC.DEFER_BLOCKING 0x0 ;  /* 0x0000000000007b1d */ /* 0x000fec0000010000 */
[----:B------:R-:W-:Y:S05]  /*0420*/  @P1 EXIT ;  /* 0x000000000000194d */ /* 0x000fea0003800000 */
[----:B0-----:R-:W0:Y:S01]  /*0430*/  LDC.64 R6, c[0x0][0x3c0] ;  /* 0x0000f000ff067b82 */ /* 0x001e220000000a00 */
[----:B------:R-:W-:Y:S01]  /*0440*/  IADD3 R2, PT, PT, R0, UR7, RZ ;  /* 0x0000000700027c10 */ /* 0x000fe2000fffe0ff */
[----:B------:R-:W1:Y:S01]  /*0450*/  LDS R3, [R3+0x8] ;  /* 0x0000080003037984 */ /* 0x000e620000000800 */
[----:B------:R-:W2:Y:S03]  /*0460*/  LDCU UR6, c[0x0][0x388] ;  /* 0x00007100ff0677ac */ /* 0x000ea60008000800 */
[----:B------:R-:W3:Y:S02]  /*0470*/  LDS R9, [R8+0x8] ;  /* 0x0000080008097984 */ /* 0x000ee40000000800 */
[----:B------:R-:W4:Y:S02]  /*0480*/  LDC.64 R16, c[0x0][0x3c8] ;  /* 0x0000f200ff107b82 */ /* 0x000f240000000a00 */
[----:B------:R-:W5:Y:S04]  /*0490*/  LDS R5, [R8+0x4] ;  /* 0x0000040008057984 */ /* 0x000f680000000800 */
[----:B------:R-:W-:Y:S02]  /*04a0*/  LDS R23, [R4+0x4] ;  /* 0x0000040004177984 */ /* 0x000fe40000000800 */
[----:B------:R-:W2:Y:S02]  /*04b0*/  LDC.64 R10, c[0x0][0x398] ;  /* 0x0000e600ff0a7b82 */ /* 0x000ea40000000a00 */
[----:B------:R-:W5:Y:S01]  /*04c0*/  LDS R8, [R4] ;  /* 0x0000000004087984 */ /* 0x000f620000000800 */
[----:B0-----:R-:W-:-:S05]  /*04d0*/  IMAD.WIDE R18, R2, 0x4, R6 ;  /* 0x0000000402127825 */ /* 0x001fca00078e0206 */
[----:B------:R-:W0:Y:S01]  /*04e0*/  LDC.64 R14, c[0x0][0x3d0] ;  /* 0x0000f400ff0e7b82 */ /* 0x000e220000000a00 */
[----:B------:R-:W1:Y:S01]  /*04f0*/  LDG.E R18, desc[UR4][R18.64] ;  /* 0x0000000412127981 */ /* 0x000e62000c1e1900 */
[----:B----4-:R-:W-:-:S06]  /*0500*/  IMAD.WIDE R16, R0, 0x4, R16 ;  /* 0x0000000400107825 */ /* 0x010fcc00078e0210 */
[----:B------:R-:W4:Y:S01]  /*0510*/  LDC.64 R12, c[0x0][0x3a0] ;  /* 0x0000e800ff0c7b82 */ /* 0x000f220000000a00 */
[----:B------:R5:W5:Y:S01]  /*0520*/  LDG.E R16, desc[UR4][R16.64] ;  /* 0x0000000410107981 */ /* 0x000b62000c1e1900 */
[----:B--2---:R-:W-:-:S05]  /*0530*/  IMAD.WIDE R10, R0, 0x4, R10 ;  /* 0x00000004000a7825 */ /* 0x004fca00078e020a */
[----:B------:R-:W2:Y:S01]  /*0540*/  LDG.E R21, desc[UR4][R10.64] ;  /* 0x000000040a157981 */ /* 0x000ea2000c1e1900 */
[----:B----4-:R-:W-:-:S04]  /*0550*/  IMAD.WIDE R12, R0, 0x4, R12 ;  /* 0x00000004000c7825 */ /* 0x010fc800078e020c */
[----:B-1----:R-:W-:-:S04]  /*0560*/  FADD R18, R18, -R3 ;  /* 0x8000000312127221 */ /* 0x002fc80000000000 */
[----:B---3--:R-:W-:Y:S01]  /*0570*/  FADD R18, R18, -R9 ;  /* 0x8000000912127221 */ /* 0x008fe20000000000 */
[----:B------:R-:W-:-:S03]  /*0580*/  IADD3 R9, PT, PT, R0, UR6, RZ ;  /* 0x0000000600097c10 */ /* 0x000fc6000fffe0ff */
[----:B-----5:R-:W-:Y:S02]  /*0590*/  FADD R17, R18, R5 ;  /* 0x0000000512117221 */ /* 0x020fe40000000000 */
[----:B------:R-:W-:-:S04]  /*05a0*/  IMAD.WIDE R6, R9, 0x4, R6 ;  /* 0x0000000409067825 */ /* 0x000fc800078e0206 */
[----:B--2---:R-:W-:Y:S01]  /*05b0*/  FFMA R21, R16, R17, R21 ;  /* 0x0000001110157223 */ /* 0x004fe20000000015 */
[----:B0-----:R-:W-:Y:S01]  /*05c0*/  IMAD.WIDE R18, R0, 0x4, R14 ;  /* 0x0000000400127825 */ /* 0x001fe200078e020e */
[----:B------:R-:W0:Y:S03]  /*05d0*/  LDC.64 R16, c[0x0][0x3b8] ;  /* 0x0000ee00ff107b82 */ /* 0x000e260000000a00 */
[----:B------:R1:W-:Y:S04]  /*05e0*/  STG.E desc[UR4][R10.64], R21 ;  /* 0x000000150a007986 */ /* 0x0003e8000c101904 */
[----:B------:R2:W3:Y:S01]  /*05f0*/  LDG.E R20, desc[UR4][R6.64] ;  /* 0x0000000406147981 */ /* 0x0004e2000c1e1900 */
[----:B------:R-:W4:Y:S03]  /*0600*/  LDC.64 R14, c[0x0][0x3b0] ;  /* 0x0000ec00ff0e7b82 */ /* 0x000f260000000a00 */
[----:B------:R-:W5:Y:S04]  /*0610*/  LDG.E R18, desc[UR4][R18.64] ;  /* 0x0000000412127981 */ /* 0x000f68000c1e1900 */
[----:B------:R-:W5:Y:S01]  /*0620*/  LDG.E R25, desc[UR4][R12.64] ;  /* 0x000000040c197981 */ /* 0x000f62000c1e1900 */
[----:B------:R-:W-:Y:S01]  /*0630*/  FADD R23, R23, -R8 ;  /* 0x8000000817177221 */ /* 0x000fe20000000000 */
[----:B-1----:R-:W1:Y:S08]  /*0640*/  LDC.64 R10, c[0x0][0x3d8] ;  /* 0x0000f600ff0a7b82 */ /* 0x002e700000000a00 */
[----:B--2---:R-:W2:Y:S01]  /*0650*/  LDC.64 R6, c[0x0][0x3a8] ;  /* 0x0000ea00ff067b82 */ /* 0x004ea20000000a00 */
[----:B0-----:R-:W-:-:S04]  /*0660*/  IMAD.WIDE R16, R9, 0x4, R16 ;  /* 0x0000000409107825 */ /* 0x001fc800078e0210 */
[----:B----4-:R-:W-:-:S04]  /*0670*/  IMAD.WIDE R14, R2, 0x4, R14 ;  /* 0x00000004020e7825 */ /* 0x010fc800078e020e */
[----:B-1----:R-:W-:-:S04]  /*0680*/  IMAD.WIDE R10, R0, 0x4, R10 ;  /* 0x00000004000a7825 */ /* 0x002fc800078e020a */
[----:B--2---:R-:W-:-:S04]  /*0690*/  IMAD.WIDE R6, R0, 0x4, R6 ;  /* 0x0000000400067825 */ /* 0x004fc800078e0206 */
[----:B---3--:R-:W-:-:S04]  /*06a0*/  FADD R20, R23, -R20 ;  /* 0x8000001417147221 */ /* 0x008fc80000000000 */
[----:B------:R-:W-:-:S04]  /*06b0*/  FADD R3, R3, R20 ;  /* 0x0000001403037221 */ /* 0x000fc80000000000 */
[----:B-----5:R-:W-:-:S05]  /*06c0*/  FFMA R3, R18, R3, R25 ;  /* 0x0000000312037223 */ /* 0x020fca0000000019 */
[----:B------:R-:W-:Y:S04]  /*06d0*/  STG.E desc[UR4][R12.64], R3 ;  /* 0x000000030c007986 */ /* 0x000fe8000c101904 */
[----:B------:R-:W2:Y:S04]  /*06e0*/  LDG.E R16, desc[UR4][R16.64] ;  /* 0x0000000410107981 */ /* 0x000ea8000c1e1900 */
[----:B------:R-:W3:Y:S04]  /*06f0*/  LDG.E R14, desc[UR4][R14.64] ;  /* 0x000000040e0e7981 */ /* 0x000ee8000c1e1900 */
[----:B------:R-:W4:Y:S04]  /*0700*/  LDG.E R10, desc[UR4][R10.64] ;  /* 0x000000040a0a7981 */ /* 0x000f28000c1e1900 */
[----:B------:R-:W4:Y:S01]  /*0710*/  LDG.E R9, desc[UR4][R6.64] ;  /* 0x0000000406097981 */ /* 0x000f22000c1e1900 */
[----:B--2---:R-:W-:-:S04]  /*0720*/  FADD R5, -R5, R16 ;  /* 0x0000001005057221 */ /* 0x004fc80000000100 */
[----:B---3--:R-:W-:-:S04]  /*0730*/  FADD R5, R5, -R14 ;  /* 0x8000000e05057221 */ /* 0x008fc80000000000 */
[----:B------:R-:W-:-:S04]  /*0740*/  FADD R5, R8, R5 ;  /* 0x0000000508057221 */ /* 0x000fc80000000000 */
[----:B----4-:R-:W-:-:S05]  /*0750*/  FFMA R5, R10, R5, R9 ;  /* 0x000000050a057223 */ /* 0x010fca0000000009 */
[----:B------:R-:W-:Y:S01]  /*0760*/  STG.E desc[UR4][R6.64], R5 ;  /* 0x0000000506007986 */ /* 0x000fe2000c101904 */
[----:B------:R-:W-:Y:S05]  /*0770*/  EXIT ;  /* 0x000000000000794d */ /* 0x000fea0003800000 */
.L_x_5:
        /* <DEDUP_REMOVED lines=16> */
.L_x_7:


//--------------------- .nv.shared._Z8update_hiiiiiPfS_S_S_S_S_ --------------------------
	.section	.nv.shared._Z8update_hiiiiiPfS_S_S_S_S_,"aw",@nobits
	.sectionflags	@""
	.align	16
	.zero		1024


//--------------------- .nv.shared.reserved.0     --------------------------
	.section	.nv.shared.reserved.0,"aw",@nobits
	.weak		__nv_reservedSMEM_offset_0_alias
	.size		__nv_reservedSMEM_offset_0_alias, 0, 64
	.other		__nv_reservedSMEM_offset_0_alias,@"STO_CUDA_RESERVED_SHARED STV_DEFAULT"
__nv_reservedSMEM_offset_0_alias:
	.zero		0
	.zero		64


//--------------------- .nv.shared._Z8update_eiiiiiPfS_S_S_S_S_S_S_S_ --------------------------
	.section	.nv.shared._Z8update_eiiiiiPfS_S_S_S_S_S_S_S_,"aw",@nobits
	.sectionflags	@""
	.align	16
	.zero		1024


//--------------------- .nv.constant0._Z8update_hiiiiiPfS_S_S_S_S_ --------------------------
	.section	.nv.constant0._Z8update_hiiiiiPfS_S_S_S_S_,"a",@progbits
	.sectionflags	@""
	.align	4
.nv.constant0._Z8update_hiiiiiPfS_S_S_S_S_:
	.zero		968


//--------------------- .nv.constant0._Z8update_eiiiiiPfS_S_S_S_S_S_S_S_ --------------------------
	.section	.nv.constant0._Z8update_eiiiiiPfS_S_S_S_S_S_S_S_,"a",@progbits
	.sectionflags	@""
	.align	4
.nv.constant0._Z8update_eiiiiiPfS_S_S_S_S_S_S_S_:
	.zero		992


//--------------------- SYMBOLS --------------------------

	.type		.nv.reservedSmem.offset0,@object
	.size		.nv.reservedSmem.offset0,0x4
	.type		.nv.reservedSmem.cap,@object
	.size		.nv.reservedSmem.cap,0x4
